//
// Generated by NVIDIA NVVM Compiler
//
// Compiler Build ID: CL-36424714
// Cuda compilation tools, release 13.0, V13.0.88
// Based on NVVM 20.0.0
//

.version 9.0
.target sm_100
.address_size 64

	// .globl	_Z24MatrixMulSharedMemKernelPfS_S_ii

.visible .entry _Z24MatrixMulSharedMemKernelPfS_S_ii(
	.param .u64 .ptr .align 1 _Z24MatrixMulSharedMemKernelPfS_S_ii_param_0,
	.param .u64 .ptr .align 1 _Z24MatrixMulSharedMemKernelPfS_S_ii_param_1,
	.param .u64 .ptr .align 1 _Z24MatrixMulSharedMemKernelPfS_S_ii_param_2,
	.param .u32 _Z24MatrixMulSharedMemKernelPfS_S_ii_param_3,
	.param .u32 _Z24MatrixMulSharedMemKernelPfS_S_ii_param_4
)
{


	ret;

}
	// .globl	_Z15MatrixMulKernelPfS_S_iii
.visible .entry _Z15MatrixMulKernelPfS_S_iii(
	.param .u64 .ptr .align 1 _Z15MatrixMulKernelPfS_S_iii_param_0,
	.param .u64 .ptr .align 1 _Z15MatrixMulKernelPfS_S_iii_param_1,
	.param .u64 .ptr .align 1 _Z15MatrixMulKernelPfS_S_iii_param_2,
	.param .u32 _Z15MatrixMulKernelPfS_S_iii_param_3,
	.param .u32 _Z15MatrixMulKernelPfS_S_iii_param_4,
	.param .u32 _Z15MatrixMulKernelPfS_S_iii_param_5
)
{
	.reg .pred 	%p<13>;
	.reg .b32 	%r<41>;
	.reg .b32 	%f<68>;
	.reg .b64 	%rd<53>;

	ld.param.u64 	%rd7, [_Z15MatrixMulKernelPfS_S_iii_param_0];
	ld.param.u64 	%rd8, [_Z15MatrixMulKernelPfS_S_iii_param_1];
	ld.param.u64 	%rd6, [_Z15MatrixMulKernelPfS_S_iii_param_2];
	ld.param.u32 	%r20, [_Z15MatrixMulKernelPfS_S_iii_param_3];
	ld.param.u32 	%r18, [_Z15MatrixMulKernelPfS_S_iii_param_4];
	ld.param.u32 	%r19, [_Z15MatrixMulKernelPfS_S_iii_param_5];
	cvta.to.global.u64 	%rd1, %rd8;
	cvta.to.global.u64 	%rd2, %rd7;
	mov.u32 	%r21, %ctaid.y;
	mov.u32 	%r22, %ntid.y;
	mov.u32 	%r23, %tid.y;
	mad.lo.s32 	%r1, %r21, %r22, %r23;
	mov.u32 	%r24, %ctaid.x;
	mov.u32 	%r25, %ntid.x;
	mov.u32 	%r26, %tid.x;
	mad.lo.s32 	%r2, %r24, %r25, %r26;
	setp.ge.s32 	%p1, %r1, %r20;
	setp.ge.s32 	%p2, %r2, %r18;
	or.pred  	%p3, %p1, %p2;
	@%p3 bra 	$L__BB1_14;
	setp.lt.s32 	%p4, %r19, 1;
	mov.f32 	%f67, 0f00000000;
	@%p4 bra 	$L__BB1_13;
	mul.lo.s32 	%r3, %r19, %r1;
	and.b32  	%r4, %r19, 7;
	setp.lt.u32 	%p5, %r19, 8;
	mov.f32 	%f67, 0f00000000;
	mov.b32 	%r39, 0;
	@%p5 bra 	$L__BB1_5;
	and.b32  	%r39, %r19, 2147483640;
	neg.s32 	%r37, %r39;
	shl.b32 	%r7, %r18, 3;
	mul.wide.u32 	%rd9, %r3, 4;
	add.s64 	%rd10, %rd9, %rd2;
	add.s64 	%rd52, %rd10, 16;
	mov.f32 	%f67, 0f00000000;
	mul.wide.s32 	%rd13, %r18, 4;
	mov.u32 	%r36, %r2;
$L__BB1_4:
	.pragma "nounroll";
	ld.global.f32 	%f17, [%rd52+-16];
	mul.wide.s32 	%rd11, %r36, 4;
	add.s64 	%rd12, %rd1, %rd11;
	ld.global.f32 	%f18, [%rd12];
	fma.rn.f32 	%f19, %f17, %f18, %f67;
	ld.global.f32 	%f20, [%rd52+-12];
	add.s64 	%rd14, %rd12, %rd13;
	ld.global.f32 	%f21, [%rd14];
	fma.rn.f32 	%f22, %f20, %f21, %f19;
	ld.global.f32 	%f23, [%rd52+-8];
	add.s64 	%rd15, %rd14, %rd13;
	ld.global.f32 	%f24, [%rd15];
	fma.rn.f32 	%f25, %f23, %f24, %f22;
	ld.global.f32 	%f26, [%rd52+-4];
	add.s64 	%rd16, %rd15, %rd13;
	ld.global.f32 	%f27, [%rd16];
	fma.rn.f32 	%f28, %f26, %f27, %f25;
	ld.global.f32 	%f29, [%rd52];
	add.s64 	%rd17, %rd16, %rd13;
	ld.global.f32 	%f30, [%rd17];
	fma.rn.f32 	%f31, %f29, %f30, %f28;
	ld.global.f32 	%f32, [%rd52+4];
	add.s64 	%rd18, %rd17, %rd13;
	ld.global.f32 	%f33, [%rd18];
	fma.rn.f32 	%f34, %f32, %f33, %f31;
	ld.global.f32 	%f35, [%rd52+8];
	add.s64 	%rd19, %rd18, %rd13;
	ld.global.f32 	%f36, [%rd19];
	fma.rn.f32 	%f37, %f35, %f36, %f34;
	ld.global.f32 	%f38, [%rd52+12];
	add.s64 	%rd20, %rd19, %rd13;
	ld.global.f32 	%f39, [%rd20];
	fma.rn.f32 	%f67, %f38, %f39, %f37;
	add.s32 	%r37, %r37, 8;
	add.s32 	%r36, %r36, %r7;
	add.s64 	%rd52, %rd52, 32;
	setp.ne.s32 	%p6, %r37, 0;
	@%p6 bra 	$L__BB1_4;
$L__BB1_5:
	setp.eq.s32 	%p7, %r4, 0;
	@%p7 bra 	$L__BB1_13;
	and.b32  	%r13, %r19, 3;
	setp.lt.u32 	%p8, %r4, 4;
	@%p8 bra 	$L__BB1_8;
	add.s32 	%r28, %r39, %r3;
	mul.wide.u32 	%rd21, %r28, 4;
	add.s64 	%rd22, %rd2, %rd21;
	ld.global.f32 	%f41, [%rd22];
	mad.lo.s32 	%r29, %r39, %r18, %r2;
	mul.wide.s32 	%rd23, %r29, 4;
	add.s64 	%rd24, %rd1, %rd23;
	ld.global.f32 	%f42, [%rd24];
	fma.rn.f32 	%f43, %f41, %f42, %f67;
	cvt.u64.u32 	%rd25, %r3;
	cvt.u64.u32 	%rd26, %r39;
	add.s64 	%rd27, %rd26, %rd25;
	shl.b64 	%rd28, %rd27, 2;
	add.s64 	%rd29, %rd2, %rd28;
	ld.global.f32 	%f44, [%rd29+4];
	mul.wide.s32 	%rd30, %r18, 4;
	add.s64 	%rd31, %rd24, %rd30;
	ld.global.f32 	%f45, [%rd31];
	fma.rn.f32 	%f46, %f44, %f45, %f43;
	ld.global.f32 	%f47, [%rd29+8];
	add.s64 	%rd32, %rd31, %rd30;
	ld.global.f32 	%f48, [%rd32];
	fma.rn.f32 	%f49, %f47, %f48, %f46;
	ld.global.f32 	%f50, [%rd29+12];
	add.s64 	%rd33, %rd32, %rd30;
	ld.global.f32 	%f51, [%rd33];
	fma.rn.f32 	%f67, %f50, %f51, %f49;
	add.s32 	%r39, %r39, 4;
$L__BB1_8:
	setp.eq.s32 	%p9, %r13, 0;
	@%p9 bra 	$L__BB1_13;
	setp.eq.s32 	%p10, %r13, 1;
	@%p10 bra 	$L__BB1_11;
	add.s32 	%r30, %r39, %r3;
	mul.wide.u32 	%rd34, %r30, 4;
	add.s64 	%rd35, %rd2, %rd34;
	ld.global.f32 	%f53, [%rd35];
	mad.lo.s32 	%r31, %r39, %r18, %r2;
	mul.wide.s32 	%rd36, %r31, 4;
	add.s64 	%rd37, %rd1, %rd36;
	ld.global.f32 	%f54, [%rd37];
	fma.rn.f32 	%f55, %f53, %f54, %f67;
	cvt.u64.u32 	%rd38, %r3;
	cvt.u64.u32 	%rd39, %r39;
	add.s64 	%rd40, %rd39, %rd38;
	shl.b64 	%rd41, %rd40, 2;
	add.s64 	%rd42, %rd2, %rd41;
	ld.global.f32 	%f56, [%rd42+4];
	mul.wide.s32 	%rd43, %r18, 4;
	add.s64 	%rd44, %rd37, %rd43;
	ld.global.f32 	%f57, [%rd44];
	fma.rn.f32 	%f67, %f56, %f57, %f55;
	add.s32 	%r39, %r39, 2;
$L__BB1_11:
	and.b32  	%r32, %r19, 1;
	setp.eq.b32 	%p11, %r32, 1;
	not.pred 	%p12, %p11;
	@%p12 bra 	$L__BB1_13;
	add.s32 	%r33, %r39, %r3;
	mul.wide.u32 	%rd45, %r33, 4;
	add.s64 	%rd46, %rd2, %rd45;
	ld.global.f32 	%f58, [%rd46];
	mad.lo.s32 	%r34, %r39, %r18, %r2;
	mul.wide.s32 	%rd47, %r34, 4;
	add.s64 	%rd48, %rd1, %rd47;
	ld.global.f32 	%f59, [%rd48];
	fma.rn.f32 	%f67, %f58, %f59, %f67;
$L__BB1_13:
	mad.lo.s32 	%r35, %r18, %r1, %r2;
	cvta.to.global.u64 	%rd49, %rd6;
	mul.wide.s32 	%rd50, %r35, 4;
	add.s64 	%rd51, %rd49, %rd50;
	st.global.f32 	[%rd51], %f67;
$L__BB1_14:
	ret;

}


// ===== COMPILED SASS (sm_100) =====

	.target	sm_100

	.elftype	@"ET_EXEC"


//--------------------- .note.nv.tkinfo           --------------------------
	.section	.note.nv.tkinfo,"",@"SHT_NOTE"
	.sectionflags	@"SHF_NOTE_NV_TKINFO"
	.tkinfo
        /*0018*/ 	.word	0x00000002
        /*0030*/ 	.string	""
        /*0030*/ 	.string	"ptxas"
        /*0030*/ 	.string	"Cuda compilation tools, release 13.0, V13.0.88"
        /*0030*/ 	.string	"Build cuda_13.0.r13.0/compiler.36424714_0"
        /*0030*/ 	.string	"-arch sm_100 -m 64 "



//--------------------- .note.nv.cuinfo           --------------------------
	.section	.note.nv.cuinfo,"",@"SHT_NOTE"
	.sectionflags	@"SHF_NOTE_NV_CUINFO"
        /*0018*/ 	.short	0x0002
        /*001a*/ 	.short	0x0064
        /*001c*/ 	.short	0x0082
	.zero		2


//--------------------- .nv.info                  --------------------------
	.section	.nv.info,"",@"SHT_CUDA_INFO"
	.align	4


	//----- nvinfo : EIATTR_REGCOUNT
	.align		4
        /*0000*/ 	.byte	0x04, 0x2f
        /*0002*/ 	.short	(.L_1 - .L_0)
	.align		4
.L_0:
        /*0004*/ 	.word	index@(_Z24MatrixMulSharedMemKernelPfS_S_ii)
        /*0008*/ 	.word	0x00000004


	//----- nvinfo : EIATTR_FRAME_SIZE
	.align		4
.L_1:
        /*000c*/ 	.byte	0x04, 0x11
        /*000e*/ 	.short	(.L_3 - .L_2)
	.align		4
.L_2:
        /*0010*/ 	.word	index@(_Z24MatrixMulSharedMemKernelPfS_S_ii)
        /*0014*/ 	.word	0x00000000


	//----- nvinfo : EIATTR_REGCOUNT
	.align		4
.L_3:
        /*0018*/ 	.byte	0x04, 0x2f
        /*001a*/ 	.short	(.L_5 - .L_4)
	.align		4
.L_4:
        /*001c*/ 	.word	index@(_Z15MatrixMulKernelPfS_S_iii)
        /*0020*/ 	.word	0x00000020


	//----- nvinfo : EIATTR_FRAME_SIZE
	.align		4
.L_5:
        /*0024*/ 	.byte	0x04, 0x11
        /*0026*/ 	.short	(.L_7 - .L_6)
	.align		4
.L_6:
        /*0028*/ 	.word	index@(_Z15MatrixMulKernelPfS_S_iii)
        /*002c*/ 	.word	0x00000000


	//----- nvinfo : EIATTR_MIN_STACK_SIZE
	.align		4
.L_7:
        /*0030*/ 	.byte	0x04, 0x12
        /*0032*/ 	.short	(.L_9 - .L_8)
	.align		4
.L_8:
        /*0034*/ 	.word	index@(_Z15MatrixMulKernelPfS_S_iii)
        /*0038*/ 	.word	0x00000000


	//----- nvinfo : EIATTR_MIN_STACK_SIZE
	.align		4
.L_9:
        /*003c*/ 	.byte	0x04, 0x12
        /*003e*/ 	.short	(.L_11 - .L_10)
	.align		4
.L_10:
        /*0040*/ 	.word	index@(_Z24MatrixMulSharedMemKernelPfS_S_ii)
        /*0044*/ 	.word	0x00000000
.L_11:


//--------------------- .nv.compat                --------------------------
	.section	.nv.compat,"",@"SHT_CUDA_COMPAT_INFO"
	.align	4
        /*0000*/ 	.byte	0x02, 0x09, 0x00, 0x00, 0x02, 0x02, 0x01, 0x00, 0x02, 0x05, 0x05, 0x00, 0x03, 0x07, 0x01, 0x01
        /*0010*/ 	.byte	0x02, 0x03, 0x00, 0x00, 0x02, 0x06, 0x01, 0x00, 0x04, 0x0b, 0x08, 0x00, 0x09, 0x00, 0x00, 0x00
        /*0020*/ 	.byte	0x00, 0x00, 0x00, 0x00


//--------------------- .nv.info._Z15MatrixMulKernelPfS_S_iii --------------------------
	.section	.nv.info._Z15MatrixMulKernelPfS_S_iii,"",@"SHT_CUDA_INFO"
	.sectionflags	@""
	.align	4


	//----- nvinfo : EIATTR_CUDA_API_VERSION
	.align		4
        /*0000*/ 	.byte	0x04, 0x37
        /*0002*/ 	.short	(.L_13 - .L_12)
.L_12:
        /*0004*/ 	.word	0x00000082


	//----- nvinfo : EIATTR_KPARAM_INFO
	.align		4
.L_13:
        /*0008*/ 	.byte	0x04, 0x17
        /*000a*/ 	.short	(.L_15 - .L_14)
.L_14:
        /*000c*/ 	.word	0x00000000
        /*0010*/ 	.short	0x0005
        /*0012*/ 	.short	0x0020
        /*0014*/ 	.byte	0x00, 0xf0, 0x11, 0x00


	//----- nvinfo : EIATTR_KPARAM_INFO
	.align		4
.L_15:
        /*0018*/ 	.byte	0x04, 0x17
        /*001a*/ 	.short	(.L_17 - .L_16)
.L_16:
        /*001c*/ 	.word	0x00000000
        /*0020*/ 	.short	0x0004
        /*0022*/ 	.short	0x001c
        /*0024*/ 	.byte	0x00, 0xf0, 0x11, 0x00


	//----- nvinfo : EIATTR_KPARAM_INFO
	.align		4
.L_17:
        /*0028*/ 	.byte	0x04, 0x17
        /*002a*/ 	.short	(.L_19 - .L_18)
.L_18:
        /*002c*/ 	.word	0x00000000
        /*0030*/ 	.short	0x0003
        /*0032*/ 	.short	0x0018
        /*0034*/ 	.byte	0x00, 0xf0, 0x11, 0x00


	//----- nvinfo : EIATTR_KPARAM_INFO
	.align		4
.L_19:
        /*0038*/ 	.byte	0x04, 0x17
        /*003a*/ 	.short	(.L_21 - .L_20)
.L_20:
        /*003c*/ 	.word	0x00000000
        /*0040*/ 	.short	0x0002
        /*0042*/ 	.short	0x0010
        /*0044*/ 	.byte	0x00, 0xf5, 0x21, 0x00


	//----- nvinfo : EIATTR_KPARAM_INFO
	.align		4
.L_21:
        /*0048*/ 	.byte	0x04, 0x17
        /*004a*/ 	.short	(.L_23 - .L_22)
.L_22:
        /*004c*/ 	.word	0x00000000
        /*0050*/ 	.short	0x0001
        /*0052*/ 	.short	0x0008
        /*0054*/ 	.byte	0x00, 0xf5, 0x21, 0x00


	//----- nvinfo : EIATTR_KPARAM_INFO
	.align		4
.L_23:
        /*0058*/ 	.byte	0x04, 0x17
        /*005a*/ 	.short	(.L_25 - .L_24)
.L_24:
        /*005c*/ 	.word	0x00000000
        /*0060*/ 	.short	0x0000
        /*0062*/ 	.short	0x0000
        /*0064*/ 	.byte	0x00, 0xf5, 0x21, 0x00


	//----- nvinfo : EIATTR_SPARSE_MMA_MASK
	.align		4
.L_25:
        /*0068*/ 	.byte	0x03, 0x50
        /*006a*/ 	.short	0x0000


	//----- nvinfo : EIATTR_MAXREG_COUNT
	.align		4
        /*006c*/ 	.byte	0x03, 0x1b
        /*006e*/ 	.short	0x00ff


	//----- nvinfo : EIATTR_MERCURY_ISA_VERSION
	.align		4
        /*0070*/ 	.byte	0x03, 0x5f
        /*0072*/ 	.short	0x0101


	//----- nvinfo : EIATTR_VRC_CTA_INIT_COUNT
	.align		4
        /*0074*/ 	.byte	0x02, 0x4a
	.zero		1
	.zero		1


	//----- nvinfo : EIATTR_EXIT_INSTR_OFFSETS
	.align		4
        /*0078*/ 	.byte	0x04, 0x1c
        /*007a*/ 	.short	(.L_27 - .L_26)


	//   ....[0]....
.L_26:
        /*007c*/ 	.word	0x000000c0


	//   ....[1]....
        /*0080*/ 	.word	0x000008e0


	//----- nvinfo : EIATTR_CBANK_PARAM_SIZE
	.align		4
.L_27:
        /*0084*/ 	.byte	0x03, 0x19
        /*0086*/ 	.short	0x0024


	//----- nvinfo : EIATTR_PARAM_CBANK
	.align		4
        /*0088*/ 	.byte	0x04, 0x0a
        /*008a*/ 	.short	(.L_29 - .L_28)
	.align		4
.L_28:
        /*008c*/ 	.word	index@(.nv.constant0._Z15MatrixMulKernelPfS_S_iii)
        /*0090*/ 	.short	0x0380
        /*0092*/ 	.short	0x0024


	//----- nvinfo : EIATTR_SW_WAR
	.align		4
.L_29:
        /*0094*/ 	.byte	0x04, 0x36
        /*0096*/ 	.short	(.L_31 - .L_30)
.L_30:
        /*0098*/ 	.word	0x00000008
.L_31:


//--------------------- .nv.info._Z24MatrixMulSharedMemKernelPfS_S_ii --------------------------
	.section	.nv.info._Z24MatrixMulSharedMemKernelPfS_S_ii,"",@"SHT_CUDA_INFO"
	.sectionflags	@""
	.align	4


	//----- nvinfo : EIATTR_CUDA_API_VERSION
	.align		4
        /*0000*/ 	.byte	0x04, 0x37
        /*0002*/ 	.short	(.L_33 - .L_32)
.L_32:
        /*0004*/ 	.word	0x00000082


	//----- nvinfo : EIATTR_KPARAM_INFO
	.align		4
.L_33:
        /*0008*/ 	.byte	0x04, 0x17
        /*000a*/ 	.short	(.L_35 - .L_34)
.L_34:
        /*000c*/ 	.word	0x00000000
        /*0010*/ 	.short	0x0004
        /*0012*/ 	.short	0x001c
        /*0014*/ 	.byte	0x00, 0xf0, 0x11, 0x00


	//----- nvinfo : EIATTR_KPARAM_INFO
	.align		4
.L_35:
        /*0018*/ 	.byte	0x04, 0x17
        /*001a*/ 	.short	(.L_37 - .L_36)
.L_36:
        /*001c*/ 	.word	0x00000000
        /*0020*/ 	.short	0x0003
        /*0022*/ 	.short	0x0018
        /*0024*/ 	.byte	0x00, 0xf0, 0x11, 0x00


	//----- nvinfo : EIATTR_KPARAM_INFO
	.align		4
.L_37:
        /*0028*/ 	.byte	0x04, 0x17
        /*002a*/ 	.short	(.L_39 - .L_38)
.L_38:
        /*002c*/ 	.word	0x00000000
        /*0030*/ 	.short	0x0002
        /*0032*/ 	.short	0x0010
        /*0034*/ 	.byte	0x00, 0xf5, 0x21, 0x00


	//----- nvinfo : EIATTR_KPARAM_INFO
	.align		4
.L_39:
        /*0038*/ 	.byte	0x04, 0x17
        /*003a*/ 	.short	(.L_41 - .L_40)
.L_40:
        /*003c*/ 	.word	0x00000000
        /*0040*/ 	.short	0x0001
        /*0042*/ 	.short	0x0008
        /*0044*/ 	.byte	0x00, 0xf5, 0x21, 0x00


	//----- nvinfo : EIATTR_KPARAM_INFO
	.align		4
.L_41:
        /*0048*/ 	.byte	0x04, 0x17
        /*004a*/ 	.short	(.L_43 - .L_42)
.L_42:
        /*004c*/ 	.word	0x00000000
        /*0050*/ 	.short	0x0000
        /*0052*/ 	.short	0x0000
        /*0054*/ 	.byte	0x00, 0xf5, 0x21, 0x00


	//----- nvinfo : EIATTR_SPARSE_MMA_MASK
	.align		4
.L_43:
        /*0058*/ 	.byte	0x03, 0x50
        /*005a*/ 	.short	0x0000


	//----- nvinfo : EIATTR_MAXREG_COUNT
	.align		4
        /*005c*/ 	.byte	0x03, 0x1b
        /*005e*/ 	.short	0x00ff


	//----- nvinfo : EIATTR_MERCURY_ISA_VERSION
	.align		4
        /*0060*/ 	.byte	0x03, 0x5f
        /*0062*/ 	.short	0x0101


	//----- nvinfo : EIATTR_VRC_CTA_INIT_COUNT
	.align		4
        /*0064*/ 	.byte	0x02, 0x4a
	.zero		1
	.zero		1


	//----- nvinfo : EIATTR_EXIT_INSTR_OFFSETS
	.align		4
        /*0068*/ 	.byte	0x04, 0x1c
        /*006a*/ 	.short	(.L_45 - .L_44)


	//   ....[0]....
.L_44:
        /*006c*/ 	.word	0x00000010


	//----- nvinfo : EIATTR_CBANK_PARAM_SIZE
	.align		4
.L_45:
        /*0070*/ 	.byte	0x03, 0x19
        /*0072*/ 	.short	0x0020


	//----- nvinfo : EIATTR_PARAM_CBANK
	.align		4
        /*0074*/ 	.byte	0x04, 0x0a
        /*0076*/ 	.short	(.L_47 - .L_46)
	.align		4
.L_46:
        /*0078*/ 	.word	index@(.nv.constant0._Z24MatrixMulSharedMemKernelPfS_S_ii)
        /*007c*/ 	.short	0x0380
        /*007e*/ 	.short	0x0020


	//----- nvinfo : EIATTR_SW_WAR
	.align		4
.L_47:
        /*0080*/ 	.byte	0x04, 0x36
        /*0082*/ 	.short	(.L_49 - .L_48)
.L_48:
        /*0084*/ 	.word	0x00000008
.L_49:


//--------------------- .nv.callgraph             --------------------------
	.section	.nv.callgraph,"",@"SHT_CUDA_CALLGRAPH"
	.align	4
	.sectionentsize	8
	.align		4
        /*0000*/ 	.word	0x00000000
	.align		4
        /*0004*/ 	.word	0xffffffff
	.align		4
        /*0008*/ 	.word	0x00000000
	.align		4
        /*000c*/ 	.word	0xfffffffe
	.align		4
        /*0010*/ 	.word	0x00000000
	.align		4
        /*0014*/ 	.word	0xfffffffd
	.align		4
        /*0018*/ 	.word	0x00000000
	.align		4
        /*001c*/ 	.word	0xfffffffc


//--------------------- .text._Z15MatrixMulKernelPfS_S_iii --------------------------
	.section	.text._Z15MatrixMulKernelPfS_S_iii,"ax",@progbits
	.align	128
        .global         _Z15MatrixMulKernelPfS_S_iii
        .type           _Z15MatrixMulKernelPfS_S_iii,@function
        .size           _Z15MatrixMulKernelPfS_S_iii,(.L_x_6 - _Z15MatrixMulKernelPfS_S_iii)
        .other          _Z15MatrixMulKernelPfS_S_iii,@"STO_CUDA_ENTRY STV_DEFAULT"
_Z15MatrixMulKernelPfS_S_iii:
.text._Z15MatrixMulKernelPfS_S_iii:
[----:B------:R-:W-:Y:S01]  /*0000*/  LDC R1, c[0x0][0x37c] ;  /* 0x0000df00ff017b82 */ /* 0x000fe20000000800 */
[----:B------:R-:W0:Y:S07]  /*0010*/  S2R R5, SR_TID.X ;  /* 0x0000000000057919 */ /* 0x000e2e0000002100 */
[----:B------:R-:W1:Y:S01]  /*0020*/  LDC R19, c[0x0][0x364] ;  /* 0x0000d900ff137b82 */ /* 0x000e620000000800 */
[----:B------:R-:W1:Y:S07]  /*0030*/  S2R R4, SR_TID.Y ;  /* 0x0000000000047919 */ /* 0x000e6e0000002200 */
[----:B------:R-:W0:Y:S08]  /*0040*/  S2UR UR5, SR_CTAID.X ;  /* 0x00000000000579c3 */ /* 0x000e300000002500 */
[----:B------:R-:W0:Y:S08]  /*0050*/  LDC R0, c[0x0][0x360] ;  /* 0x0000d800ff007b82 */ /* 0x000e300000000800 */
[----:B------:R-:W1:Y:S08]  /*0060*/  S2UR UR4, SR_CTAID.Y ;  /* 0x00000000000479c3 */ /* 0x000e700000002600 */
[----:B------:R-:W2:Y:S01]  /*0070*/  LDC.64 R2, c[0x0][0x398] ;  /* 0x0000e600ff027b82 */ /* 0x000ea20000000a00 */
[----:B0-----:R-:W-:-:S02]  /*0080*/  IMAD R0, R0, UR5, R5 ;  /* 0x0000000500007c24 */ /* 0x001fc4000f8e0205 */
[----:B-1----:R-:W-:-:S03]  /*0090*/  IMAD R19, R19, UR4, R4 ;  /* 0x0000000413137c24 */ /* 0x002fc6000f8e0204 */
[----:B--2---:R-:W-:-:S04]  /*00a0*/  ISETP.GE.AND P0, PT, R0, R3, PT ;  /* 0x000000030000720c */ /* 0x004fc80003f06270 */
[----:B------:R-:W-:-:S13]  /*00b0*/  ISETP.GE.OR P0, PT, R19, R2, P0 ;  /* 0x000000021300720c */ /* 0x000fda0000706670 */
[----:B------:R-:W-:Y:S05]  /*00c0*/  @P0 EXIT ;  /* 0x000000000000094d */ /* 0x000fea0003800000 */
[----:B------:R-:W0:Y:S01]  /*00d0*/  LDC R2, c[0x0][0x3a0] ;  /* 0x0000e800ff027b82 */ /* 0x000e220000000800 */
[----:B------:R-:W1:Y:S01]  /*00e0*/  LDCU.64 UR4, c[0x0][0x358] ;  /* 0x00006b00ff0477ac */ /* 0x000e620008000a00 */
[----:B------:R-:W-:Y:S01]  /*00f0*/  HFMA2 R24, -RZ, RZ, 0, 0 ;  /* 0x00000000ff187431 */ /* 0x000fe200000001ff */
[----:B0-----:R-:W-:-:S13]  /*0100*/  ISETP.GE.AND P0, PT, R2, 0x1, PT ;  /* 0x000000010200780c */ /* 0x001fda0003f06270 */
[----:B-1----:R-:W-:Y:S05]  /*0110*/  @!P0 BRA `(.L_x_0) ;  /* 0x0000000400e08947 */ /* 0x002fea0003800000 */
[C---:B------:R-:W-:Y:S01]  /*0120*/  ISETP.GE.U32.AND P1, PT, R2.reuse, 0x8, PT ;  /* 0x000000080200780c */ /* 0x040fe20003f26070 */
[----:B------:R-:W-:Y:S01]  /*0130*/  IMAD R20, R19, R2, RZ ;  /* 0x0000000213147224 */ /* 0x000fe200078e02ff */
[----:B------:R-:W-:Y:S02]  /*0140*/  LOP3.LUT R27, R2, 0x7, RZ, 0xc0, !PT ;  /* 0x00000007021b7812 */ /* 0x000fe400078ec0ff */
[----:B------:R-:W-:Y:S02]  /*0150*/  MOV R24, RZ ;  /* 0x000000ff00187202 */ /* 0x000fe40000000f00 */
[----:B------:R-:W-:Y:S02]  /*0160*/  ISETP.NE.AND P0, PT, R27, RZ, PT ;  /* 0x000000ff1b00720c */ /* 0x000fe40003f05270 */
[----:B------:R-:W-:-:S05]  /*0170*/  MOV R21, RZ ;  /* 0x000000ff00157202 */ /* 0x000fca0000000f00 */
[----:B------:R-:W-:Y:S06]  /*0180*/  @!P1 BRA `(.L_x_1) ;  /* 0x0000000000c49947 */ /* 0x000fec0003800000 */
[----:B------:R-:W0:Y:S01]  /*0190*/  LDC.64 R4, c[0x0][0x380] ;  /* 0x0000e000ff047b82 */ /* 0x000e220000000a00 */
[----:B------:R-:W-:Y:S02]  /*01a0*/  LOP3.LUT R21, R2, 0x7ffffff8, RZ, 0xc0, !PT ;  /* 0x7ffffff802157812 */ /* 0x000fe400078ec0ff */
[----:B------:R-:W-:Y:S02]  /*01b0*/  MOV R24, RZ ;  /* 0x000000ff00187202 */ /* 0x000fe40000000f00 */
[----:B------:R-:W-:Y:S02]  /*01c0*/  MOV R18, R0 ;  /* 0x0000000000127202 */ /* 0x000fe40000000f00 */
[----:B------:R-:W-:Y:S01]  /*01d0*/  IADD3 R22, PT, PT, -R21, RZ, RZ ;  /* 0x000000ff15167210 */ /* 0x000fe20007ffe1ff */
[----:B0-----:R-:W-:-:S03]  /*01e0*/  IMAD.WIDE.U32 R4, R20, 0x4, R4 ;  /* 0x0000000414047825 */ /* 0x001fc600078e0004 */
[----:B------:R-:W-:-:S04]  /*01f0*/  IADD3 R6, P1, PT, R4, 0x10, RZ ;  /* 0x0000001004067810 */ /* 0x000fc80007f3e0ff */
[----:B------:R-:W-:-:S09]  /*0200*/  IADD3.X R7, PT, PT, RZ, R5, RZ, P1, !PT ;  /* 0x00000005ff077210 */ /* 0x000fd20000ffe4ff */
.L_x_2:
[----:B------:R-:W0:Y:S01]  /*0210*/  LDC.64 R16, c[0x0][0x388] ;  /* 0x0000e200ff107b82 */ /* 0x000e220000000a00 */
[----:B------:R-:W-:Y:S02]  /*0220*/  MOV R4, R6 ;  /* 0x0000000600047202 */ /* 0x000fe40000000f00 */
[----:B------:R-:W-:-:S05]  /*0230*/  MOV R5, R7 ;  /* 0x0000000700057202 */ /* 0x000fca0000000f00 */
[----:B------:R-:W2:Y:S04]  /*0240*/  LDG.E R25, desc[UR4][R4.64+-0x10] ;  /* 0xfffff00404197981 */ /* 0x000ea8000c1e1900 */
[----:B------:R-:W3:Y:S04]  /*0250*/  LDG.E R23, desc[UR4][R4.64+-0xc] ;  /* 0xfffff40404177981 */ /* 0x000ee8000c1e1900 */
[----:B------:R-:W4:Y:S04]  /*0260*/  LDG.E R29, desc[UR4][R4.64+-0x8] ;  /* 0xfffff804041d7981 */ /* 0x000f28000c1e1900 */
[----:B------:R-:W5:Y:S01]  /*0270*/  LDG.E R28, desc[UR4][R4.64+-0x4] ;  /* 0xfffffc04041c7981 */ /* 0x000f62000c1e1900 */
[----:B0-----:R-:W-:-:S05]  /*0280*/  IMAD.WIDE R16, R18, 0x4, R16 ;  /* 0x0000000412107825 */ /* 0x001fca00078e0210 */
[----:B------:R0:W2:Y:S01]  /*0290*/  LDG.E R26, desc[UR4][R16.64] ;  /* 0x00000004101a7981 */ /* 0x0000a2000c1e1900 */
[----:B------:R-:W-:-:S04]  /*02a0*/  IMAD.WIDE R14, R3, 0x4, R16 ;  /* 0x00000004030e7825 */ /* 0x000fc800078e0210 */
[C---:B------:R-:W-:Y:S02]  /*02b0*/  IMAD.WIDE R6, R3.reuse, 0x4, R14 ;  /* 0x0000000403067825 */ /* 0x040fe400078e020e */
[----:B------:R-:W3:Y:S02]  /*02c0*/  LDG.E R14, desc[UR4][R14.64] ;  /* 0x000000040e0e7981 */ /* 0x000ee4000c1e1900 */
[C---:B------:R-:W-:Y:S02]  /*02d0*/  IMAD.WIDE R10, R3.reuse, 0x4, R6 ;  /* 0x00000004030a7825 */ /* 0x040fe400078e0206 */
[----:B------:R-:W4:Y:S02]  /*02e0*/  LDG.E R6, desc[UR4][R6.64] ;  /* 0x0000000406067981 */ /* 0x000f24000c1e1900 */
[C---:B------:R-:W-:Y:S02]  /*02f0*/  IMAD.WIDE R8, R3.reuse, 0x4, R10 ;  /* 0x0000000403087825 */ /* 0x040fe400078e020a */
[----:B------:R-:W5:Y:S02]  /*0300*/  LDG.E R10, desc[UR4][R10.64] ;  /* 0x000000040a0a7981 */ /* 0x000f64000c1e1900 */
[----:B------:R-:W-:-:S02]  /*0310*/  IMAD.WIDE R12, R3, 0x4, R8 ;  /* 0x00000004030c7825 */ /* 0x000fc400078e0208 */
[----:B------:R-:W5:Y:S04]  /*0320*/  LDG.E R7, desc[UR4][R4.64] ;  /* 0x0000000404077981 */ /* 0x000f68000c1e1900 */
[----:B------:R-:W5:Y:S01]  /*0330*/  LDG.E R8, desc[UR4][R8.64] ;  /* 0x0000000408087981 */ /* 0x000f62000c1e1900 */
[----:B0-----:R-:W-:-:S03]  /*0340*/  IMAD.WIDE R16, R3, 0x4, R12 ;  /* 0x0000000403107825 */ /* 0x001fc600078e020c */
[----:B------:R-:W5:Y:S04]  /*0350*/  LDG.E R12, desc[UR4][R12.64] ;  /* 0x000000040c0c7981 */ /* 0x000f68000c1e1900 */
[----:B------:R-:W5:Y:S04]  /*0360*/  LDG.E R15, desc[UR4][R16.64] ;  /* 0x00000004100f7981 */ /* 0x000f68000c1e1900 */
[----:B------:R-:W5:Y:S04]  /*0370*/  LDG.E R9, desc[UR4][R4.64+0x4] ;  /* 0x0000040404097981 */ /* 0x000f68000c1e1900 */
[----:B------:R-:W5:Y:S01]  /*0380*/  LDG.E R11, desc[UR4][R4.64+0xc] ;  /* 0x00000c04040b7981 */ /* 0x000f62000c1e1900 */
[----:B--2---:R-:W-:Y:S01]  /*0390*/  FFMA R26, R25, R26, R24 ;  /* 0x0000001a191a7223 */ /* 0x004fe20000000018 */
[----:B------:R-:W-:-:S02]  /*03a0*/  IMAD.WIDE R24, R3, 0x4, R16 ;  /* 0x0000000403187825 */ /* 0x000fc400078e0210 */
[----:B------:R-:W2:Y:S04]  /*03b0*/  LDG.E R16, desc[UR4][R4.64+0x8] ;  /* 0x0000080404107981 */ /* 0x000ea8000c1e1900 */
[----:B------:R-:W2:Y:S01]  /*03c0*/  LDG.E R24, desc[UR4][R24.64] ;  /* 0x0000000418187981 */ /* 0x000ea2000c1e1900 */
[----:B---3--:R-:W-:Y:S01]  /*03d0*/  FFMA R14, R23, R14, R26 ;  /* 0x0000000e170e7223 */ /* 0x008fe2000000001a */
[----:B------:R-:W-:-:S03]  /*03e0*/  IADD3 R22, PT, PT, R22, 0x8, RZ ;  /* 0x0000000816167810 */ /* 0x000fc60007ffe0ff */
[----:B----4-:R-:W-:Y:S01]  /*03f0*/  FFMA R29, R29, R6, R14 ;  /* 0x000000061d1d7223 */ /* 0x010fe2000000000e */
[----:B------:R-:W-:-:S03]  /*0400*/  ISETP.NE.AND P1, PT, R22, RZ, PT ;  /* 0x000000ff1600720c */ /* 0x000fc60003f25270 */
[----:B-----5:R-:W-:Y:S01]  /*0410*/  FFMA R10, R28, R10, R29 ;  /* 0x0000000a1c0a7223 */ /* 0x020fe2000000001d */
[----:B------:R-:W-:-:S03]  /*0420*/  IADD3 R6, P2, PT, R4, 0x20, RZ ;  /* 0x0000002004067810 */ /* 0x000fc60007f5e0ff */
[----:B------:R-:W-:Y:S01]  /*0430*/  FFMA R8, R7, R8, R10 ;  /* 0x0000000807087223 */ /* 0x000fe2000000000a */
[----:B------:R-:W-:Y:S02]  /*0440*/  IADD3.X R7, PT, PT, RZ, R5, RZ, P2, !PT ;  /* 0x00000005ff077210 */ /* 0x000fe400017fe4ff */
[----:B------:R-:W-:Y:S01]  /*0450*/  LEA R18, R3, R18, 0x3 ;  /* 0x0000001203127211 */ /* 0x000fe200078e18ff */
[----:B------:R-:W-:-:S04]  /*0460*/  FFMA R9, R9, R12, R8 ;  /* 0x0000000c09097223 */ /* 0x000fc80000000008 */
[----:B--2---:R-:W-:-:S04]  /*0470*/  FFMA R16, R16, R15, R9 ;  /* 0x0000000f10107223 */ /* 0x004fc80000000009 */
[----:B------:R-:W-:Y:S01]  /*0480*/  FFMA R24, R11, R24, R16 ;  /* 0x000000180b187223 */ /* 0x000fe20000000010 */
[----:B------:R-:W-:Y:S06]  /*0490*/  @P1 BRA `(.L_x_2) ;  /* 0xfffffffc005c1947 */ /* 0x000fec000383ffff */
.L_x_1:
[----:B------:R-:W-:Y:S05]  /*04a0*/  @!P0 BRA `(.L_x_0) ;  /* 0x0000000000fc8947 */ /* 0x000fea0003800000 */
[----:B------:R-:W-:Y:S02]  /*04b0*/  ISETP.GE.U32.AND P1, PT, R27, 0x4, PT ;  /* 0x000000041b00780c */ /* 0x000fe40003f26070 */
[----:B------:R-:W-:-:S04]  /*04c0*/  LOP3.LUT R16, R2, 0x3, RZ, 0xc0, !PT ;  /* 0x0000000302107812 */ /* 0x000fc800078ec0ff */
[----:B------:R-:W-:-:S07]  /*04d0*/  ISETP.NE.AND P0, PT, R16, RZ, PT ;  /* 0x000000ff1000720c */ /* 0x000fce0003f05270 */
[----:B------:R-:W-:Y:S06]  /*04e0*/  @!P1 BRA `(.L_x_3) ;  /* 0x00000000006c9947 */ /* 0x000fec0003800000 */
[----:B------:R-:W0:Y:S01]  /*04f0*/  LDC.64 R6, c[0x0][0x388] ;  /* 0x0000e200ff067b82 */ /* 0x000e220000000a00 */
[----:B------:R-:W1:Y:S01]  /*0500*/  LDCU.64 UR6, c[0x0][0x380] ;  /* 0x00007000ff0677ac */ /* 0x000e620008000a00 */
[----:B------:R-:W-:Y:S01]  /*0510*/  IMAD R9, R21, R3, R0 ;  /* 0x0000000315097224 */ /* 0x000fe200078e0200 */
[CC--:B------:R-:W-:Y:S02]  /*0520*/  IADD3 R5, PT, PT, R20.reuse, R21.reuse, RZ ;  /* 0x0000001514057210 */ /* 0x0c0fe40007ffe0ff */
[----:B------:R-:W-:-:S03]  /*0530*/  IADD3 R10, P1, PT, R20, R21, RZ ;  /* 0x00000015140a7210 */ /* 0x000fc60007f3e0ff */
[----:B------:R-:W2:Y:S01]  /*0540*/  LDC.64 R14, c[0x0][0x380] ;  /* 0x0000e000ff0e7b82 */ /* 0x000ea20000000a00 */
[----:B0-----:R-:W-:-:S04]  /*0550*/  IMAD.WIDE R6, R9, 0x4, R6 ;  /* 0x0000000409067825 */ /* 0x001fc800078e0206 */
[----:B------:R-:W-:Y:S02]  /*0560*/  IMAD.WIDE R8, R3, 0x4, R6 ;  /* 0x0000000403087825 */ /* 0x000fe400078e0206 */
[----:B------:R-:W3:Y:S02]  /*0570*/  LDG.E R6, desc[UR4][R6.64] ;  /* 0x0000000406067981 */ /* 0x000ee4000c1e1900 */
[----:B--2---:R-:W-:Y:S01]  /*0580*/  IMAD.WIDE.U32 R14, R5, 0x4, R14 ;  /* 0x00000004050e7825 */ /* 0x004fe200078e000e */
[----:B------:R-:W-:Y:S02]  /*0590*/  IADD3.X R5, PT, PT, RZ, RZ, RZ, P1, !PT ;  /* 0x000000ffff057210 */ /* 0x000fe40000ffe4ff */
[----:B-1----:R-:W-:-:S03]  /*05a0*/  LEA R4, P1, R10, UR6, 0x2 ;  /* 0x000000060a047c11 */ /* 0x002fc6000f8210ff */
[----:B------:R-:W3:Y:S01]  /*05b0*/  LDG.E R15, desc[UR4][R14.64] ;  /* 0x000000040e0f7981 */ /* 0x000ee2000c1e1900 */
[----:B------:R-:W-:Y:S01]  /*05c0*/  LEA.HI.X R5, R10, UR7, R5, 0x2, P1 ;  /* 0x000000070a057c11 */ /* 0x000fe200088f1405 */
[C---:B------:R-:W-:Y:S02]  /*05d0*/  IMAD.WIDE R10, R3.reuse, 0x4, R8 ;  /* 0x00000004030a7825 */ /* 0x040fe400078e0208 */
[----:B------:R-:W2:Y:S04]  /*05e0*/  LDG.E R8, desc[UR4][R8.64] ;  /* 0x0000000408087981 */ /* 0x000ea8000c1e1900 */
[----:B------:R-:W2:Y:S01]  /*05f0*/  LDG.E R17, desc[UR4][R4.64+0x4] ;  /* 0x0000040404117981 */ /* 0x000ea2000c1e1900 */
[----:B------:R-:W-:-:S03]  /*0600*/  IMAD.WIDE R12, R3, 0x4, R10 ;  /* 0x00000004030c7825 */ /* 0x000fc600078e020a */
[----:B------:R-:W4:Y:S04]  /*0610*/  LDG.E R22, desc[UR4][R10.64] ;  /* 0x000000040a167981 */ /* 0x000f28000c1e1900 */
[----:B------:R-:W4:Y:S04]  /*0620*/  LDG.E R18, desc[UR4][R4.64+0x8] ;  /* 0x0000080404127981 */ /* 0x000f28000c1e1900 */
[----:B------:R-:W5:Y:S04]  /*0630*/  LDG.E R26, desc[UR4][R4.64+0xc] ;  /* 0x00000c04041a7981 */ /* 0x000f68000c1e1900 */
[----:B------:R-:W5:Y:S01]  /*0640*/  LDG.E R12, desc[UR4][R12.64] ;  /* 0x000000040c0c7981 */ /* 0x000f62000c1e1900 */
[----:B------:R-:W-:Y:S01]  /*0650*/  IADD3 R21, PT, PT, R21, 0x4, RZ ;  /* 0x0000000415157810 */ /* 0x000fe20007ffe0ff */
[----:B---3--:R-:W-:-:S04]  /*0660*/  FFMA R24, R15, R6, R24 ;  /* 0x000000060f187223 */ /* 0x008fc80000000018 */
[----:B--2---:R-:W-:-:S04]  /*0670*/  FFMA R17, R17, R8, R24 ;  /* 0x0000000811117223 */ /* 0x004fc80000000018 */
[----:B----4-:R-:W-:-:S04]  /*0680*/  FFMA R17, R18, R22, R17 ;  /* 0x0000001612117223 */ /* 0x010fc80000000011 */
[----:B-----5:R-:W-:-:S07]  /*0690*/  FFMA R24, R26, R12, R17 ;  /* 0x0000000c1a187223 */ /* 0x020fce0000000011 */
.L_x_3:
[----:B------:R-:W-:Y:S05]  /*06a0*/  @!P0 BRA `(.L_x_0) ;  /* 0x00000000007c8947 */ /* 0x000fea0003800000 */
[----:B------:R-:W-:Y:S01]  /*06b0*/  ISETP.NE.AND P1, PT, R16, 0x1, PT ;  /* 0x000000011000780c */ /* 0x000fe20003f25270 */
[----:B------:R-:W0:Y:S01]  /*06c0*/  LDC.64 R12, c[0x0][0x380] ;  /* 0x0000e000ff0c7b82 */ /* 0x000e220000000a00 */
[----:B------:R-:W-:-:S04]  /*06d0*/  LOP3.LUT R2, R2, 0x1, RZ, 0xc0, !PT ;  /* 0x0000000102027812 */ /* 0x000fc800078ec0ff */
[----:B------:R-:W-:-:S03]  /*06e0*/  ISETP.NE.U32.AND P0, PT, R2, 0x1, PT ;  /* 0x000000010200780c */ /* 0x000fc60003f05070 */
[----:B------:R-:W1:Y:S04]  /*06f0*/  LDC.64 R10, c[0x0][0x388] ;  /* 0x0000e200ff0a7b82 */ /* 0x000e680000000a00 */
[CC--:B------:R-:W-:Y:S02]  /*0700*/  @P1 IADD3 R15, PT, PT, R20.reuse, R21.reuse, RZ ;  /* 0x00000015140f1210 */ /* 0x0c0fe40007ffe0ff */
[----:B------:R-:W-:Y:S02]  /*0710*/  @P1 IADD3 R2, P2, PT, R20, R21, RZ ;  /* 0x0000001514021210 */ /* 0x000fe40007f5e0ff */
[----:B------:R-:W2:Y:S02]  /*0720*/  @P1 LDC.64 R4, c[0x0][0x380] ;  /* 0x0000e000ff041b82 */ /* 0x000ea40000000a00 */
[----:B------:R-:W-:-:S06]  /*0730*/  @P1 IADD3.X R14, PT, PT, RZ, RZ, RZ, P2, !PT ;  /* 0x000000ffff0e1210 */ /* 0x000fcc00017fe4ff */
[----:B------:R-:W3:Y:S01]  /*0740*/  LDC.64 R6, c[0x0][0x380] ;  /* 0x0000e000ff067b82 */ /* 0x000ee20000000a00 */
[----:B0-----:R-:W-:-:S04]  /*0750*/  @P1 IMAD.WIDE.U32 R12, R15, 0x4, R12 ;  /* 0x000000040f0c1825 */ /* 0x001fc800078e000c */
[C---:B------:R-:W-:Y:S01]  /*0760*/  @P1 IMAD R15, R21.reuse, R3, R0 ;  /* 0x00000003150f1224 */ /* 0x040fe200078e0200 */
[----:B------:R-:W-:Y:S01]  /*0770*/  @P1 IADD3 R21, PT, PT, R21, 0x2, RZ ;  /* 0x0000000215151810 */ /* 0x000fe20007ffe0ff */
[----:B------:R-:W4:Y:S01]  /*0780*/  @P1 LDG.E R13, desc[UR4][R12.64] ;  /* 0x000000040c0d1981 */ /* 0x000f22000c1e1900 */
[----:B------:R-:W0:Y:S01]  /*0790*/  LDC.64 R8, c[0x0][0x388] ;  /* 0x0000e200ff087b82 */ /* 0x000e220000000a00 */
[----:B-1----:R-:W-:Y:S01]  /*07a0*/  @P1 IMAD.WIDE R10, R15, 0x4, R10 ;  /* 0x000000040f0a1825 */ /* 0x002fe200078e020a */
[----:B------:R-:W-:Y:S02]  /*07b0*/  @!P0 IADD3 R17, PT, PT, R20, R21, RZ ;  /* 0x0000001514118210 */ /* 0x000fe40007ffe0ff */
[----:B--2---:R-:W-:Y:S01]  /*07c0*/  @P1 LEA R4, P2, R2, R4, 0x2 ;  /* 0x0000000402041211 */ /* 0x004fe200078410ff */
[----:B------:R-:W-:-:S03]  /*07d0*/  @!P0 IMAD R21, R21, R3, R0 ;  /* 0x0000000315158224 */ /* 0x000fc600078e0200 */
[----:B------:R-:W-:Y:S01]  /*07e0*/  @P1 LEA.HI.X R5, R2, R5, R14, 0x2, P2 ;  /* 0x0000000502051211 */ /* 0x000fe200010f140e */
[----:B------:R-:W-:Y:S01]  /*07f0*/  @P1 IMAD.WIDE R14, R3, 0x4, R10 ;  /* 0x00000004030e1825 */ /* 0x000fe200078e020a */
[----:B------:R-:W4:Y:S03]  /*0800*/  @P1 LDG.E R2, desc[UR4][R10.64] ;  /* 0x000000040a021981 */ /* 0x000f26000c1e1900 */
[----:B---3--:R-:W-:Y:S01]  /*0810*/  @!P0 IMAD.WIDE.U32 R6, R17, 0x4, R6 ;  /* 0x0000000411068825 */ /* 0x008fe200078e0006 */
[----:B------:R-:W2:Y:S04]  /*0820*/  @P1 LDG.E R5, desc[UR4][R4.64+0x4] ;  /* 0x0000040404051981 */ /* 0x000ea8000c1e1900 */
[----:B------:R-:W2:Y:S01]  /*0830*/  @P1 LDG.E R14, desc[UR4][R14.64] ;  /* 0x000000040e0e1981 */ /* 0x000ea2000c1e1900 */
[----:B0-----:R-:W-:-:S03]  /*0840*/  @!P0 IMAD.WIDE R8, R21, 0x4, R8 ;  /* 0x0000000415088825 */ /* 0x001fc600078e0208 */
[----:B------:R-:W3:Y:S04]  /*0850*/  @!P0 LDG.E R7, desc[UR4][R6.64] ;  /* 0x0000000406078981 */ /* 0x000ee8000c1e1900 */
[----:B------:R-:W3:Y:S01]  /*0860*/  @!P0 LDG.E R8, desc[UR4][R8.64] ;  /* 0x0000000408088981 */ /* 0x000ee2000c1e1900 */
[----:B----4-:R-:W-:-:S04]  /*0870*/  @P1 FFMA R2, R13, R2, R24 ;  /* 0x000000020d021223 */ /* 0x010fc80000000018 */
[----:B--2---:R-:W-:-:S04]  /*0880*/  @P1 FFMA R24, R5, R14, R2 ;  /* 0x0000000e05181223 */ /* 0x004fc80000000002 */
[----:B---3--:R-:W-:-:S07]  /*0890*/  @!P0 FFMA R24, R7, R8, R24 ;  /* 0x0000000807188223 */ /* 0x008fce0000000018 */
.L_x_0:
[----:B------:R-:W0:Y:S01]  /*08a0*/  LDC.64 R4, c[0x0][0x390] ;  /* 0x0000e400ff047b82 */ /* 0x000e220000000a00 */
[----:B------:R-:W-:-:S04]  /*08b0*/  IMAD R3, R19, R3, R0 ;  /* 0x0000000313037224 */ /* 0x000fc800078e0200 */
[----:B0-----:R-:W-:-:S05]  /*08c0*/  IMAD.WIDE R2, R3, 0x4, R4 ;  /* 0x0000000403027825 */ /* 0x001fca00078e0204 */
[----:B------:R-:W-:Y:S01]  /*08d0*/  STG.E desc[UR4][R2.64], R24 ;  /* 0x0000001802007986 */ /* 0x000fe2000c101904 */
[----:B------:R-:W-:Y:S05]  /*08e0*/  EXIT ;  /* 0x000000000000794d */ /* 0x000fea0003800000 */
.L_x_4:
[----:B------:R-:W-:-:S00]  /*08f0*/  BRA `(.L_x_4) ;  /* 0xfffffffc00fc7947 */ /* 0x000fc0000383ffff */
[----:B------:R-:W-:-:S00]  /*0900*/  NOP ;  /* 0x0000000000007918 */ /* 0x000fc00000000000 */
[----:B------:R-:W-:-:S00]  /*0910*/  NOP ;  /* 0x0000000000007918 */ /* 0x000fc00000000000 */
[----:B------:R-:W-:-:S00]  /*0920*/  NOP ;  /* 0x0000000000007918 */ /* 0x000fc00000000000 */
[----:B------:R-:W-:-:S00]  /*0930*/  NOP ;  /* 0x0000000000007918 */ /* 0x000fc00000000000 */
[----:B------:R-:W-:-:S00]  /*0940*/  NOP ;  /* 0x0000000000007918 */ /* 0x000fc00000000000 */
[----:B------:R-:W-:-:S00]  /*0950*/  NOP ;  /* 0x0000000000007918 */ /* 0x000fc00000000000 */
[----:B------:R-:W-:-:S00]  /*0960*/  NOP ;  /* 0x0000000000007918 */ /* 0x000fc00000000000 */
[----:B------:R-:W-:-:S00]  /*0970*/  NOP ;  /* 0x0000000000007918 */ /* 0x000fc00000000000 */
.L_x_6:


//--------------------- .text._Z24MatrixMulSharedMemKernelPfS_S_ii --------------------------
	.section	.text._Z24MatrixMulSharedMemKernelPfS_S_ii,"ax",@progbits
	.align	128
        .global         _Z24MatrixMulSharedMemKernelPfS_S_ii
        .type           _Z24MatrixMulSharedMemKernelPfS_S_ii,@function
        .size           _Z24MatrixMulSharedMemKernelPfS_S_ii,(.L_x_7 - _Z24MatrixMulSharedMemKernelPfS_S_ii)
        .other          _Z24MatrixMulSharedMemKernelPfS_S_ii,@"STO_CUDA_ENTRY STV_DEFAULT"
_Z24MatrixMulSharedMemKernelPfS_S_ii:
.text._Z24MatrixMulSharedMemKernelPfS_S_ii:
[----:B------:R-:W-:Y:S01]  /*0000*/  LDC R1, c[0x0][0x37c] ;  /* 0x0000df00ff017b82 */ /* 0x000fe20000000800 */
[----:B------:R-:W-:Y:S05]  /*0010*/  EXIT ;  /* 0x000000000000794d */ /* 0x000fea0003800000 */
.L_x_5:
        /* <DEDUP_REMOVED lines=14> */
.L_x_7:


//--------------------- .nv.shared.reserved.0     --------------------------
	.section	.nv.shared.reserved.0,"aw",@nobits
	.weak		__nv_reservedSMEM_offset_0_alias
	.size		__nv_reservedSMEM_offset_0_alias, 0, 64
	.other		__nv_reservedSMEM_offset_0_alias,@"STO_CUDA_RESERVED_SHARED STV_DEFAULT"
__nv_reservedSMEM_offset_0_alias:
	.zero		0
	.zero		64


//--------------------- .nv.constant0._Z15MatrixMulKernelPfS_S_iii --------------------------
	.section	.nv.constant0._Z15MatrixMulKernelPfS_S_iii,"a",@progbits
	.sectionflags	@""
	.align	4
.nv.constant0._Z15MatrixMulKernelPfS_S_iii:
	.zero		932


//--------------------- .nv.constant0._Z24MatrixMulSharedMemKernelPfS_S_ii --------------------------
	.section	.nv.constant0._Z24MatrixMulSharedMemKernelPfS_S_ii,"a",@progbits
	.sectionflags	@""
	.align	4
.nv.constant0._Z24MatrixMulSharedMemKernelPfS_S_ii:
	.zero		928


//--------------------- SYMBOLS --------------------------

	.type		.nv.reservedSmem.offset0,@object
	.size		.nv.reservedSmem.offset0,0x4
